	.headerflags	@"EF_CUDA_TEXMODE_UNIFIED EF_CUDA_64BIT_ADDRESS EF_CUDA_ACCELERATORS EF_CUDA_SM90 EF_CUDA_VIRTUAL_SM(EF_CUDA_SM90)"
	.elftype	@"ET_EXEC"


//--------------------- .nv.info                  --------------------------
	.section	.nv.info,"",@"SHT_CUDA_INFO"
	.align	4


	//----- nvinfo : EIATTR_REGCOUNT
	.align		4
        /*0000*/ 	.byte	0x04, 0x2f
        /*0002*/ 	.short	(.L_1 - .L_0)
	.align		4
.L_0:
        /*0004*/ 	.word	index@(triton_poi_fused__to_copy_arange_clamp_mul_sub_30)
        /*0008*/ 	.word	0x0000000c


	//----- nvinfo : EIATTR_MIN_STACK_SIZE
	.align		4
.L_1:
        /*000c*/ 	.byte	0x04, 0x12
        /*000e*/ 	.short	(.L_3 - .L_2)
	.align		4
.L_2:
        /*0010*/ 	.word	index@(triton_poi_fused__to_copy_arange_clamp_mul_sub_30)
        /*0014*/ 	.word	0x00000000


	//----- nvinfo : EIATTR_FRAME_SIZE
	.align		4
.L_3:
        /*0018*/ 	.byte	0x04, 0x11
        /*001a*/ 	.short	(.L_5 - .L_4)
	.align		4
.L_4:
        /*001c*/ 	.word	index@(triton_poi_fused__to_copy_arange_clamp_mul_sub_30)
        /*0020*/ 	.word	0x00000000


	//----- nvinfo : EIATTR_MIN_STACK_SIZE
	.align		4
.L_5:
        /*0024*/ 	.byte	0x04, 0x12
        /*0026*/ 	.short	(.L_7 - .L_6)
	.align		4
.L_6:
        /*0028*/ 	.word	index@(triton_poi_fused__to_copy_arange_clamp_mul_sub_30)
        /*002c*/ 	.word	0x00000000
.L_7:


//--------------------- .nv.info.triton_poi_fused__to_copy_arange_clamp_mul_sub_30 --------------------------
	.section	.nv.info.triton_poi_fused__to_copy_arange_clamp_mul_sub_30,"",@"SHT_CUDA_INFO"
	.sectionflags	@""
	.align	4


	//----- nvinfo : EIATTR_CUDA_API_VERSION
	.align		4
        /*0000*/ 	.byte	0x04, 0x37
        /*0002*/ 	.short	(.L_9 - .L_8)
.L_8:
        /*0004*/ 	.word	0x0000007c


	//----- nvinfo : EIATTR_KPARAM_INFO
	.align		4
.L_9:
        /*0008*/ 	.byte	0x04, 0x17
        /*000a*/ 	.short	(.L_11 - .L_10)
.L_10:
        /*000c*/ 	.word	0x00000000
        /*0010*/ 	.short	0x0001
        /*0012*/ 	.short	0x0008
        /*0014*/ 	.byte	0x00, 0xf0, 0x11, 0x00


	//----- nvinfo : EIATTR_KPARAM_INFO
	.align		4
.L_11:
        /*0018*/ 	.byte	0x04, 0x17
        /*001a*/ 	.short	(.L_13 - .L_12)
.L_12:
        /*001c*/ 	.word	0x00000000
        /*0020*/ 	.short	0x0000
        /*0022*/ 	.short	0x0000
        /*0024*/ 	.byte	0x00, 0xf4, 0x21, 0x00


	//----- nvinfo : EIATTR_SPARSE_MMA_MASK
	.align		4
.L_13:
        /*0028*/ 	.byte	0x03, 0x50
        /*002a*/ 	.short	0x0000


	//----- nvinfo : EIATTR_MAXREG_COUNT
	.align		4
        /*002c*/ 	.byte	0x03, 0x1b
        /*002e*/ 	.short	0x00ff


	//----- nvinfo : EIATTR_EXIT_INSTR_OFFSETS
	.align		4
        /*0030*/ 	.byte	0x04, 0x1c
        /*0032*/ 	.short	(.L_15 - .L_14)


	//   ....[0]....
.L_14:
        /*0034*/ 	.word	0x00000160


	//   ....[1]....
        /*0038*/ 	.word	0x00000190


	//----- nvinfo : EIATTR_REQNTID
	.align		4
.L_15:
        /*003c*/ 	.byte	0x04, 0x10
        /*003e*/ 	.short	(.L_17 - .L_16)
.L_16:
        /*0040*/ 	.word	0x00000020
        /*0044*/ 	.word	0x00000001
        /*0048*/ 	.word	0x00000001


	//----- nvinfo : EIATTR_CBANK_PARAM_SIZE
	.align		4
.L_17:
        /*004c*/ 	.byte	0x03, 0x19
        /*004e*/ 	.short	0x000c


	//----- nvinfo : EIATTR_PARAM_CBANK
	.align		4
        /*0050*/ 	.byte	0x04, 0x0a
        /*0052*/ 	.short	(.L_19 - .L_18)
	.align		4
.L_18:
        /*0054*/ 	.word	index@(.nv.constant0.triton_poi_fused__to_copy_arange_clamp_mul_sub_30)
        /*0058*/ 	.short	0x0210
        /*005a*/ 	.short	0x000c


	//----- nvinfo : EIATTR_SW_WAR
	.align		4
.L_19:
        /*005c*/ 	.byte	0x04, 0x36
        /*005e*/ 	.short	(.L_21 - .L_20)
.L_20:
        /*0060*/ 	.word	0x00000008
.L_21:


//--------------------- .nv.callgraph             --------------------------
	.section	.nv.callgraph,"",@"SHT_CUDA_CALLGRAPH"
	.align	4
	.sectionentsize	8
	.align		4
        /*0000*/ 	.word	0x00000000
	.align		4
        /*0004*/ 	.word	0xffffffff
	.align		4
        /*0008*/ 	.word	0x00000000
	.align		4
        /*000c*/ 	.word	0xfffffffe
	.align		4
        /*0010*/ 	.word	0x00000000
	.align		4
        /*0014*/ 	.word	0xfffffffd
	.align		4
        /*0018*/ 	.word	0x00000000
	.align		4
        /*001c*/ 	.word	0xfffffffc


//--------------------- .text.triton_poi_fused__to_copy_arange_clamp_mul_sub_30 --------------------------
	.section	.text.triton_poi_fused__to_copy_arange_clamp_mul_sub_30,"ax",@progbits
	.align	128
        .global         triton_poi_fused__to_copy_arange_clamp_mul_sub_30
        .type           triton_poi_fused__to_copy_arange_clamp_mul_sub_30,@function
        .size           triton_poi_fused__to_copy_arange_clamp_mul_sub_30,(.L_x_1 - triton_poi_fused__to_copy_arange_clamp_mul_sub_30)
        .other          triton_poi_fused__to_copy_arange_clamp_mul_sub_30,@"STO_CUDA_ENTRY STV_DEFAULT"
triton_poi_fused__to_copy_arange_clamp_mul_sub_30:
.text.triton_poi_fused__to_copy_arange_clamp_mul_sub_30:
[----:B------:R-:W0:Y:S02]  /*0000*/  LDC R1, c[0x0][0x28] ;  /* 0x00000a00ff017b82 */ /* 0x000e240000000800 */
[----:B------:R-:W1:Y:S01]  /*0010*/  S2R R0, SR_TID.X ;  /* 0x0000000000007919 */ /* 0x000e620000002100 */
[----:B------:R-:W2:Y:S01]  /*0020*/  S2R R5, SR_CTAID.X ;  /* 0x0000000000057919 */ /* 0x000ea20000002500 */
[----:B-1----:R-:W-:-:S05]  /*0030*/  IMAD.SHL.U32 R0, R0, 0x2, RZ ;  /* 0x0000000200007824 */ /* 0x002fca00078e00ff */
[----:B------:R-:W-:-:S05]  /*0040*/  LOP3.LUT R0, R0, 0x3e, RZ, 0xc0, !PT ;  /* 0x0000003e00007812 */ /* 0x000fca00078ec0ff */
[----:B--2---:R-:W-:-:S04]  /*0050*/  IMAD R5, R5, 0x40, R0 ;  /* 0x0000004005057824 */ /* 0x004fc800078e0200 */
[C---:B------:R-:W-:Y:S01]  /*0060*/  VIADD R0, R5.reuse, 0x1 ;  /* 0x0000000105007836 */ /* 0x040fe20000000000 */
[----:B------:R-:W-:Y:S02]  /*0070*/  I2FP.F32.S32 R2, R5 ;  /* 0x0000000500027245 */ /* 0x000fe40000201400 */
[----:B------:R-:W-:Y:S02]  /*0080*/  ISETP.GE.AND P0, PT, R5, 0x28, PT ;  /* 0x000000280500780c */ /* 0x000fe40003f06270 */
[----:B------:R-:W-:Y:S01]  /*0090*/  I2FP.F32.S32 R0, R0 ;  /* 0x0000000000007245 */ /* 0x000fe20000201400 */
[----:B------:R-:W-:-:S04]  /*00a0*/  FMUL R2, R2, 3.1025640964508056641 ;  /* 0x4046906902027820 */ /* 0x000fc80000400000 */
[----:B------:R-:W-:Y:S01]  /*00b0*/  FMUL R0, R0, 3.1025640964508056641 ;  /* 0x4046906900007820 */ /* 0x000fe20000400000 */
[----:B------:R-:W-:Y:S02]  /*00c0*/  FMNMX R4, RZ, R2, !PT ;  /* 0x00000002ff047209 */ /* 0x000fe40007800000 */
[----:B------:R-:W1:Y:S02]  /*00d0*/  LDC.64 R2, c[0x0][0x210] ;  /* 0x00008400ff027b82 */ /* 0x000e640000000a00 */
[----:B------:R-:W-:Y:S01]  /*00e0*/  FMNMX R0, RZ, R0, !PT ;  /* 0x00000000ff007209 */ /* 0x000fe20007800000 */
[----:B------:R-:W2:Y:S08]  /*00f0*/  F2I.TRUNC.NTZ R6, R4 ;  /* 0x0000000400067305 */ /* 0x000eb0000020f100 */
[----:B------:R-:W3:Y:S01]  /*0100*/  F2I.TRUNC.NTZ R7, R0 ;  /* 0x0000000000077305 */ /* 0x000ee2000020f100 */
[----:B--2---:R-:W-:-:S05]  /*0110*/  I2FP.F32.S32 R9, R6 ;  /* 0x0000000600097245 */ /* 0x004fca0000201400 */
[----:B------:R-:W-:Y:S01]  /*0120*/  FADD.SAT R6, R4, -R9 ;  /* 0x8000000904067221 */ /* 0x000fe20000002000 */
[----:B-1----:R-:W-:Y:S01]  /*0130*/  IMAD.WIDE R2, R5, 0x4, R2 ;  /* 0x0000000405027825 */ /* 0x002fe200078e0202 */
[----:B---3--:R-:W-:-:S05]  /*0140*/  I2FP.F32.S32 R7, R7 ;  /* 0x0000000700077245 */ /* 0x008fca0000201400 */
[----:B------:R-:W-:Y:S01]  /*0150*/  FADD.SAT R7, R0, -R7 ;  /* 0x8000000700077221 */ /* 0x000fe20000002000 */
[----:B------:R-:W-:Y:S06]  /*0160*/  @P0 EXIT ;  /* 0x000000000000094d */ /* 0x000fec0003800000 */
[----:B------:R-:W-:Y:S02]  /*0170*/  ULDC.64 UR4, c[0x0][0x208] ;  /* 0x0000820000047ab9 */ /* 0x000fe40000000a00 */
[----:B------:R-:W-:Y:S01]  /*0180*/  STG.E.64 desc[UR4][R2.64], R6 ;  /* 0x0000000602007986 */ /* 0x000fe2000c101b04 */
[----:B------:R-:W-:Y:S05]  /*0190*/  EXIT ;  /* 0x000000000000794d */ /* 0x000fea0003800000 */
.L_x_0:
[----:B------:R-:W-:-:S00]  /*01a0*/  BRA `(.L_x_0) ;  /* 0xfffffffc00fc7947 */ /* 0x000fc0000383ffff */
[----:B------:R-:W-:-:S00]  /*01b0*/  NOP ;  /* 0x0000000000007918 */ /* 0x000fc00000000000 */
        /* <DEDUP_REMOVED lines=12> */
.L_x_1:


//--------------------- .nv.constant0.triton_poi_fused__to_copy_arange_clamp_mul_sub_30 --------------------------
	.section	.nv.constant0.triton_poi_fused__to_copy_arange_clamp_mul_sub_30,"a",@progbits
	.sectionflags	@""
	.align	4
.nv.constant0.triton_poi_fused__to_copy_arange_clamp_mul_sub_30:
	.zero		540
